//
// Generated by NVIDIA NVVM Compiler
//
// Compiler Build ID: CL-36424714
// Cuda compilation tools, release 13.0, V13.0.88
// Based on NVVM 20.0.0
//

.version 9.0
.target sm_100
.address_size 64

	// .globl	find_seeds_kernel

.visible .entry find_seeds_kernel(
	.param .u64 find_seeds_kernel_param_0,
	.param .u32 find_seeds_kernel_param_1,
	.param .u64 .ptr .align 1 find_seeds_kernel_param_2,
	.param .u64 .ptr .align 1 find_seeds_kernel_param_3,
	.param .u64 .ptr .align 1 find_seeds_kernel_param_4,
	.param .u64 .ptr .align 1 find_seeds_kernel_param_5
)
{
	.reg .pred 	%p<34>;
	.reg .b16 	%rs<17>;
	.reg .b32 	%r<80>;
	.reg .b64 	%rd<140>;
	.reg .b64 	%fd<13>;

	ld.param.u32 	%r11, [find_seeds_kernel_param_1];
	ld.param.u64 	%rd8, [find_seeds_kernel_param_2];
	ld.param.u64 	%rd9, [find_seeds_kernel_param_4];
	ld.param.u64 	%rd7, [find_seeds_kernel_param_5];
	cvta.to.global.u64 	%rd1, %rd8;
	cvta.to.global.u64 	%rd2, %rd7;
	cvta.to.global.u64 	%rd3, %rd9;
	mov.u32 	%r1, %ctaid.x;
	mov.u32 	%r12, %ntid.x;
	mov.u32 	%r13, %tid.x;
	mad.lo.s32 	%r2, %r1, %r12, %r13;
	ld.volatile.global.u32 	%r14, [%rd3];
	setp.ne.s32 	%p1, %r14, 0;
	@%p1 bra 	$L__BB0_26;
	setp.ge.u32 	%p2, %r2, %r11;
	@%p2 bra 	$L__BB0_24;
	mov.u32 	%r79, %r2;
$L__BB0_3:
	ld.volatile.global.u32 	%r15, [%rd3];
	setp.ne.s32 	%p3, %r15, 0;
	@%p3 bra 	$L__BB0_24;
	ld.param.u64 	%rd138, [find_seeds_kernel_param_0];
	cvt.u64.u32 	%rd10, %r79;
	add.s64 	%rd4, %rd138, %rd10;
	mul.hi.u64 	%rd11, %rd4, 5675921253449092805;
	shr.u64 	%rd12, %rd11, 3;
	mul.lo.s64 	%rd13, %rd12, 26;
	sub.s64 	%rd14, %rd4, %rd13;
	cvt.u16.u64 	%rs9, %rd14;
	add.s16 	%rs1, %rs9, 65;
	mul.hi.u64 	%rd15, %rd12, 709490156681136601;
	mul.lo.s64 	%rd16, %rd15, 26;
	sub.s64 	%rd17, %rd12, %rd16;
	cvt.u16.u64 	%rs10, %rd17;
	add.s16 	%rs2, %rs10, 65;
	shr.u64 	%rd18, %rd4, 2;
	mul.hi.u64 	%rd19, %rd18, 1746437308753567017;
	shr.u64 	%rd20, %rd19, 4;
	mul.hi.u64 	%rd21, %rd20, 709490156681136601;
	mul.lo.s64 	%rd22, %rd21, 26;
	sub.s64 	%rd23, %rd20, %rd22;
	cvt.u16.u64 	%rs11, %rd23;
	add.s16 	%rs3, %rs11, 65;
	mul.hi.u64 	%rd24, %rd4, -1251053649059045603;
	shr.u64 	%rd25, %rd24, 14;
	mul.hi.u64 	%rd26, %rd25, 709490156681136601;
	mul.lo.s64 	%rd27, %rd26, 26;
	sub.s64 	%rd28, %rd25, %rd27;
	cvt.u16.u64 	%rs12, %rd28;
	add.s16 	%rs4, %rs12, 65;
	mul.hi.u64 	%rd29, %rd4, -7864780735463086377;
	shr.u64 	%rd30, %rd29, 18;
	mul.hi.u64 	%rd31, %rd30, 709490156681136601;
	mul.lo.s64 	%rd32, %rd31, 26;
	sub.s64 	%rd33, %rd30, %rd32;
	cvt.u16.u64 	%rs13, %rd33;
	add.s16 	%rs5, %rs13, 65;
	mul.hi.u64 	%rd34, %rd4, -5422789195867748245;
	shr.u64 	%rd35, %rd34, 23;
	mul.hi.u64 	%rd36, %rd35, 709490156681136601;
	mul.lo.s64 	%rd37, %rd36, 26;
	sub.s64 	%rd38, %rd35, %rd37;
	cvt.u16.u64 	%rs14, %rd38;
	add.s16 	%rs6, %rs14, 65;
	mul.hi.u64 	%rd39, %rd4, 8014741463287263613;
	shr.u64 	%rd40, %rd39, 27;
	mul.hi.u64 	%rd41, %rd40, 709490156681136601;
	mul.lo.s64 	%rd42, %rd41, 26;
	sub.s64 	%rd43, %rd40, %rd42;
	cvt.u16.u64 	%rs15, %rd43;
	add.s16 	%rs7, %rs15, 65;
	shr.u64 	%rd44, %rd4, 7;
	mul.hi.u64 	%rd45, %rd44, 77064821762377535;
	shr.u64 	%rd46, %rd45, 18;
	cvt.u32.u64 	%r16, %rd46;
	mul.hi.u32 	%r17, %r16, 1321528399;
	shr.u32 	%r18, %r17, 3;
	mul.lo.s32 	%r19, %r18, 26;
	sub.s32 	%r20, %r16, %r19;
	cvt.u16.u32 	%rs16, %r20;
	add.s16 	%rs8, %rs16, 65;
	ld.global.u32 	%r4, [%rd1];
	setp.eq.s32 	%p4, %r4, -1;
	@%p4 bra 	$L__BB0_12;
	cvt.u32.u16 	%r21, %rs8;
	and.b32  	%r22, %r21, 255;
	xor.b32  	%r23, %r22, -2128831035;
	mul.lo.s32 	%r24, %r23, 16777619;
	cvt.u32.u16 	%r25, %rs7;
	and.b32  	%r26, %r25, 255;
	xor.b32  	%r27, %r24, %r26;
	mul.lo.s32 	%r28, %r27, 16777619;
	cvt.u32.u16 	%r29, %rs6;
	and.b32  	%r30, %r29, 255;
	xor.b32  	%r31, %r28, %r30;
	mul.lo.s32 	%r32, %r31, 16777619;
	cvt.u32.u16 	%r33, %rs5;
	and.b32  	%r34, %r33, 255;
	xor.b32  	%r35, %r32, %r34;
	mul.lo.s32 	%r36, %r35, 16777619;
	cvt.u32.u16 	%r37, %rs4;
	and.b32  	%r38, %r37, 255;
	xor.b32  	%r39, %r36, %r38;
	mul.lo.s32 	%r40, %r39, 16777619;
	cvt.u32.u16 	%r41, %rs3;
	and.b32  	%r42, %r41, 255;
	xor.b32  	%r43, %r40, %r42;
	mul.lo.s32 	%r44, %r43, 16777619;
	cvt.u32.u16 	%r45, %rs2;
	and.b32  	%r46, %r45, 255;
	xor.b32  	%r47, %r44, %r46;
	mul.lo.s32 	%r48, %r47, 16777619;
	cvt.u32.u16 	%r49, %rs1;
	and.b32  	%r50, %r49, 255;
	xor.b32  	%r51, %r48, %r50;
	mad.lo.s32 	%r52, %r51, 2074563725, -2061113580;
	cvt.u64.u32 	%rd47, %r52;
	mad.lo.s64 	%rd48, %rd47, 6364136223846793005, 1442695040888963407;
	shr.u64 	%rd49, %rd48, 45;
	shr.u64 	%rd50, %rd48, 27;
	cvt.u32.u64 	%r53, %rd50;
	cvt.u32.u64 	%r54, %rd49;
	xor.b32  	%r55, %r54, %r53;
	shr.u64 	%rd51, %rd48, 59;
	cvt.u32.u64 	%r56, %rd51;
	shf.r.wrap.b32 	%r57, %r55, %r55, %r56;
	cvt.rn.f64.u32 	%fd1, %r57;
	mul.f64 	%fd2, %fd1, 0d3DF0000000000000;
	mul.f64 	%fd3, %fd2, 0d403E000000000000;
	cvt.rzi.u32.f64 	%r5, %fd3;
	mad.lo.s32 	%r58, %r51, -1365437491, -245891187;
	cvt.u64.u32 	%rd52, %r58;
	mad.lo.s64 	%rd53, %rd52, 6364136223846793005, 1442695040888963407;
	shr.u64 	%rd54, %rd53, 45;
	shr.u64 	%rd55, %rd53, 27;
	cvt.u32.u64 	%r59, %rd55;
	cvt.u32.u64 	%r60, %rd54;
	xor.b32  	%r61, %r60, %r59;
	shr.u64 	%rd56, %rd53, 59;
	cvt.u32.u64 	%r62, %rd56;
	shf.r.wrap.b32 	%r63, %r61, %r61, %r62;
	cvt.rn.f64.u32 	%fd4, %r63;
	mul.f64 	%fd5, %fd4, 0d3DF0000000000000;
	mul.f64 	%fd6, %fd5, 0d403E000000000000;
	cvt.rzi.u32.f64 	%r6, %fd6;
	ld.global.u32 	%r7, [%rd1+4];
	setp.ne.s32 	%p5, %r7, -1;
	@%p5 bra 	$L__BB0_7;
	setp.eq.s32 	%p18, %r5, %r4;
	setp.eq.s32 	%p19, %r6, %r4;
	or.pred  	%p20, %p18, %p19;
	@%p20 bra 	$L__BB0_10;
	bra.uni 	$L__BB0_23;
$L__BB0_7:
	setp.ne.s32 	%p6, %r4, %r7;
	@%p6 bra 	$L__BB0_9;
	setp.eq.s32 	%p15, %r5, %r4;
	setp.eq.s32 	%p16, %r6, %r4;
	and.pred  	%p17, %p15, %p16;
	@%p17 bra 	$L__BB0_10;
	bra.uni 	$L__BB0_23;
$L__BB0_9:
	setp.eq.s32 	%p7, %r5, %r4;
	setp.eq.s32 	%p8, %r6, %r4;
	or.pred  	%p9, %p7, %p8;
	setp.eq.s32 	%p10, %r5, %r7;
	setp.eq.s32 	%p11, %r6, %r7;
	or.pred  	%p12, %p10, %p11;
	and.pred  	%p13, %p9, %p12;
	not.pred 	%p14, %p13;
	@%p14 bra 	$L__BB0_23;
$L__BB0_10:
	setp.eq.s64 	%p21, %rd7, 0;
	@%p21 bra 	$L__BB0_12;
	atom.global.add.u64 	%rd57, [%rd2+8], 1;
$L__BB0_12:
	ld.global.u32 	%r8, [%rd1+8];
	setp.eq.s32 	%p22, %r8, -1;
	@%p22 bra 	$L__BB0_16;
	cvt.u64.u16 	%rd58, %rs8;
	and.b64  	%rd59, %rd58, 255;
	xor.b64  	%rd60, %rd59, 2166136261;
	mul.lo.s64 	%rd61, %rd60, 16777619;
	cvt.u64.u16 	%rd62, %rs7;
	and.b64  	%rd63, %rd62, 255;
	xor.b64  	%rd64, %rd61, %rd63;
	mul.lo.s64 	%rd65, %rd64, 16777619;
	cvt.u64.u16 	%rd66, %rs6;
	and.b64  	%rd67, %rd66, 255;
	xor.b64  	%rd68, %rd65, %rd67;
	mul.lo.s64 	%rd69, %rd68, 16777619;
	cvt.u64.u16 	%rd70, %rs5;
	and.b64  	%rd71, %rd70, 255;
	xor.b64  	%rd72, %rd69, %rd71;
	mul.lo.s64 	%rd73, %rd72, 16777619;
	cvt.u64.u16 	%rd74, %rs4;
	and.b64  	%rd75, %rd74, 255;
	xor.b64  	%rd76, %rd73, %rd75;
	mul.lo.s64 	%rd77, %rd76, 16777619;
	cvt.u64.u16 	%rd78, %rs3;
	and.b64  	%rd79, %rd78, 255;
	xor.b64  	%rd80, %rd77, %rd79;
	mul.lo.s64 	%rd81, %rd80, 16777619;
	cvt.u64.u16 	%rd82, %rs2;
	and.b64  	%rd83, %rd82, 255;
	xor.b64  	%rd84, %rd81, %rd83;
	mul.lo.s64 	%rd85, %rd84, 16777619;
	cvt.u64.u16 	%rd86, %rs1;
	and.b64  	%rd87, %rd86, 255;
	xor.b64  	%rd88, %rd85, %rd87;
	mad.lo.s64 	%rd89, %rd88, 2929529805, 3048326848;
	and.b64  	%rd90, %rd89, 4294967295;
	mad.lo.s64 	%rd91, %rd90, 6364136223846793005, 1442695040888963407;
	shr.u64 	%rd92, %rd91, 45;
	shr.u64 	%rd93, %rd91, 27;
	cvt.u32.u64 	%r64, %rd93;
	cvt.u32.u64 	%r65, %rd92;
	xor.b32  	%r66, %r65, %r64;
	shr.u64 	%rd94, %rd91, 59;
	cvt.u32.u64 	%r67, %rd94;
	shf.r.wrap.b32 	%r68, %r66, %r66, %r67;
	cvt.rn.f64.u32 	%fd7, %r68;
	mul.f64 	%fd8, %fd7, 0d3DF0000000000000;
	mul.f64 	%fd9, %fd8, 0d4040000000000000;
	cvt.rzi.u32.f64 	%r69, %fd9;
	setp.ne.s32 	%p23, %r69, %r8;
	@%p23 bra 	$L__BB0_23;
	setp.eq.s64 	%p24, %rd7, 0;
	@%p24 bra 	$L__BB0_16;
	atom.global.add.u64 	%rd95, [%rd2+16], 1;
$L__BB0_16:
	ld.global.u32 	%r9, [%rd1+12];
	setp.eq.s32 	%p25, %r9, -1;
	@%p25 bra 	$L__BB0_20;
	cvt.u64.u16 	%rd96, %rs8;
	and.b64  	%rd97, %rd96, 255;
	xor.b64  	%rd98, %rd97, 2166136261;
	mul.lo.s64 	%rd99, %rd98, 16777619;
	cvt.u64.u16 	%rd100, %rs7;
	and.b64  	%rd101, %rd100, 255;
	xor.b64  	%rd102, %rd99, %rd101;
	mul.lo.s64 	%rd103, %rd102, 16777619;
	cvt.u64.u16 	%rd104, %rs6;
	and.b64  	%rd105, %rd104, 255;
	xor.b64  	%rd106, %rd103, %rd105;
	mul.lo.s64 	%rd107, %rd106, 16777619;
	cvt.u64.u16 	%rd108, %rs5;
	and.b64  	%rd109, %rd108, 255;
	xor.b64  	%rd110, %rd107, %rd109;
	mul.lo.s64 	%rd111, %rd110, 16777619;
	cvt.u64.u16 	%rd112, %rs4;
	and.b64  	%rd113, %rd112, 255;
	xor.b64  	%rd114, %rd111, %rd113;
	mul.lo.s64 	%rd115, %rd114, 16777619;
	cvt.u64.u16 	%rd116, %rs3;
	and.b64  	%rd117, %rd116, 255;
	xor.b64  	%rd118, %rd115, %rd117;
	mul.lo.s64 	%rd119, %rd118, 16777619;
	cvt.u64.u16 	%rd120, %rs2;
	and.b64  	%rd121, %rd120, 255;
	xor.b64  	%rd122, %rd119, %rd121;
	mul.lo.s64 	%rd123, %rd122, 16777619;
	cvt.u64.u16 	%rd124, %rs1;
	and.b64  	%rd125, %rd124, 255;
	xor.b64  	%rd126, %rd123, %rd125;
	mad.lo.s64 	%rd127, %rd126, 2272216915, 2382968747;
	and.b64  	%rd128, %rd127, 4294967295;
	mad.lo.s64 	%rd129, %rd128, 6364136223846793005, 1442695040888963407;
	shr.u64 	%rd130, %rd129, 45;
	shr.u64 	%rd131, %rd129, 27;
	cvt.u32.u64 	%r70, %rd131;
	cvt.u32.u64 	%r71, %rd130;
	xor.b32  	%r72, %r71, %r70;
	shr.u64 	%rd132, %rd129, 59;
	cvt.u32.u64 	%r73, %rd132;
	shf.r.wrap.b32 	%r74, %r72, %r72, %r73;
	cvt.rn.f64.u32 	%fd10, %r74;
	mul.f64 	%fd11, %fd10, 0d3DF0000000000000;
	mul.f64 	%fd12, %fd11, 0d4020000000000000;
	cvt.rzi.u32.f64 	%r75, %fd12;
	setp.ne.s32 	%p26, %r75, %r9;
	@%p26 bra 	$L__BB0_23;
	setp.eq.s64 	%p27, %rd7, 0;
	@%p27 bra 	$L__BB0_20;
	atom.global.add.u64 	%rd133, [%rd2+24], 1;
$L__BB0_20:
	atom.relaxed.global.cas.b32 	%r76, [%rd3], 0, 1;
	setp.ne.s32 	%p28, %r76, 0;
	@%p28 bra 	$L__BB0_23;
	ld.param.u64 	%rd139, [find_seeds_kernel_param_3];
	setp.eq.s64 	%p29, %rd7, 0;
	cvta.to.global.u64 	%rd134, %rd139;
	st.global.u64 	[%rd134], %rd4;
	@%p29 bra 	$L__BB0_23;
	atom.global.add.u64 	%rd135, [%rd2+40], 1;
	st.global.v2.u32 	[%rd2+48], {%r2, %r1};
$L__BB0_23:
	mov.u32 	%r78, %nctaid.x;
	mad.lo.s32 	%r79, %r12, %r78, %r79;
	setp.lt.u32 	%p30, %r79, %r11;
	@%p30 bra 	$L__BB0_3;
$L__BB0_24:
	setp.eq.s64 	%p31, %rd7, 0;
	setp.ne.s32 	%p32, %r2, 0;
	or.pred  	%p33, %p32, %p31;
	@%p33 bra 	$L__BB0_26;
	cvt.u64.u32 	%rd136, %r11;
	atom.global.add.u64 	%rd137, [%rd2], %rd136;
$L__BB0_26:
	ret;

}


// ===== COMPILED SASS (sm_100) =====

	.target	sm_100

	.elftype	@"ET_EXEC"


//--------------------- .note.nv.tkinfo           --------------------------
	.section	.note.nv.tkinfo,"",@"SHT_NOTE"
	.sectionflags	@"SHF_NOTE_NV_TKINFO"
	.tkinfo
        /*0018*/ 	.word	0x00000002
        /*0030*/ 	.string	""
        /*0030*/ 	.string	"ptxas"
        /*0030*/ 	.string	"Cuda compilation tools, release 13.0, V13.0.88"
        /*0030*/ 	.string	"Build cuda_13.0.r13.0/compiler.36424714_0"
        /*0030*/ 	.string	"-arch sm_100 -m 64 "



//--------------------- .note.nv.cuinfo           --------------------------
	.section	.note.nv.cuinfo,"",@"SHT_NOTE"
	.sectionflags	@"SHF_NOTE_NV_CUINFO"
        /*0018*/ 	.short	0x0002
        /*001a*/ 	.short	0x0064
        /*001c*/ 	.short	0x0082
	.zero		2


//--------------------- .nv.info                  --------------------------
	.section	.nv.info,"",@"SHT_CUDA_INFO"
	.align	4


	//----- nvinfo : EIATTR_REGCOUNT
	.align		4
        /*0000*/ 	.byte	0x04, 0x2f
        /*0002*/ 	.short	(.L_1 - .L_0)
	.align		4
.L_0:
        /*0004*/ 	.word	index@(find_seeds_kernel)
        /*0008*/ 	.word	0x00000020


	//----- nvinfo : EIATTR_FRAME_SIZE
	.align		4
.L_1:
        /*000c*/ 	.byte	0x04, 0x11
        /*000e*/ 	.short	(.L_3 - .L_2)
	.align		4
.L_2:
        /*0010*/ 	.word	index@(find_seeds_kernel)
        /*0014*/ 	.word	0x00000000


	//----- nvinfo : EIATTR_MIN_STACK_SIZE
	.align		4
.L_3:
        /*0018*/ 	.byte	0x04, 0x12
        /*001a*/ 	.short	(.L_5 - .L_4)
	.align		4
.L_4:
        /*001c*/ 	.word	index@(find_seeds_kernel)
        /*0020*/ 	.word	0x00000000
.L_5:


//--------------------- .nv.compat                --------------------------
	.section	.nv.compat,"",@"SHT_CUDA_COMPAT_INFO"
	.align	4
        /*0000*/ 	.byte	0x02, 0x09, 0x00, 0x00, 0x02, 0x02, 0x01, 0x00, 0x02, 0x05, 0x05, 0x00, 0x03, 0x07, 0x01, 0x01
        /*0010*/ 	.byte	0x02, 0x03, 0x00, 0x00, 0x02, 0x06, 0x01, 0x00, 0x04, 0x0b, 0x08, 0x00, 0x01, 0x00, 0x00, 0x00
        /*0020*/ 	.byte	0x00, 0x00, 0x00, 0x00


//--------------------- .nv.info.find_seeds_kernel --------------------------
	.section	.nv.info.find_seeds_kernel,"",@"SHT_CUDA_INFO"
	.sectionflags	@""
	.align	4


	//----- nvinfo : EIATTR_CUDA_API_VERSION
	.align		4
        /*0000*/ 	.byte	0x04, 0x37
        /*0002*/ 	.short	(.L_7 - .L_6)
.L_6:
        /*0004*/ 	.word	0x00000082


	//----- nvinfo : EIATTR_KPARAM_INFO
	.align		4
.L_7:
        /*0008*/ 	.byte	0x04, 0x17
        /*000a*/ 	.short	(.L_9 - .L_8)
.L_8:
        /*000c*/ 	.word	0x00000000
        /*0010*/ 	.short	0x0005
        /*0012*/ 	.short	0x0028
        /*0014*/ 	.byte	0x00, 0xf5, 0x21, 0x00


	//----- nvinfo : EIATTR_KPARAM_INFO
	.align		4
.L_9:
        /*0018*/ 	.byte	0x04, 0x17
        /*001a*/ 	.short	(.L_11 - .L_10)
.L_10:
        /*001c*/ 	.word	0x00000000
        /*0020*/ 	.short	0x0004
        /*0022*/ 	.short	0x0020
        /*0024*/ 	.byte	0x00, 0xf5, 0x21, 0x00


	//----- nvinfo : EIATTR_KPARAM_INFO
	.align		4
.L_11:
        /*0028*/ 	.byte	0x04, 0x17
        /*002a*/ 	.short	(.L_13 - .L_12)
.L_12:
        /*002c*/ 	.word	0x00000000
        /*0030*/ 	.short	0x0003
        /*0032*/ 	.short	0x0018
        /*0034*/ 	.byte	0x00, 0xf5, 0x21, 0x00


	//----- nvinfo : EIATTR_KPARAM_INFO
	.align		4
.L_13:
        /*0038*/ 	.byte	0x04, 0x17
        /*003a*/ 	.short	(.L_15 - .L_14)
.L_14:
        /*003c*/ 	.word	0x00000000
        /*0040*/ 	.short	0x0002
        /*0042*/ 	.short	0x0010
        /*0044*/ 	.byte	0x00, 0xf5, 0x21, 0x00


	//----- nvinfo : EIATTR_KPARAM_INFO
	.align		4
.L_15:
        /*0048*/ 	.byte	0x04, 0x17
        /*004a*/ 	.short	(.L_17 - .L_16)
.L_16:
        /*004c*/ 	.word	0x00000000
        /*0050*/ 	.short	0x0001
        /*0052*/ 	.short	0x0008
        /*0054*/ 	.byte	0x00, 0xf0, 0x11, 0x00


	//----- nvinfo : EIATTR_KPARAM_INFO
	.align		4
.L_17:
        /*0058*/ 	.byte	0x04, 0x17
        /*005a*/ 	.short	(.L_19 - .L_18)
.L_18:
        /*005c*/ 	.word	0x00000000
        /*0060*/ 	.short	0x0000
        /*0062*/ 	.short	0x0000
        /*0064*/ 	.byte	0x00, 0xf0, 0x21, 0x00


	//----- nvinfo : EIATTR_SPARSE_MMA_MASK
	.align		4
.L_19:
        /*0068*/ 	.byte	0x03, 0x50
        /*006a*/ 	.short	0x0000


	//----- nvinfo : EIATTR_MAXREG_COUNT
	.align		4
        /*006c*/ 	.byte	0x03, 0x1b
        /*006e*/ 	.short	0x00ff


	//----- nvinfo : EIATTR_MERCURY_ISA_VERSION
	.align		4
        /*0070*/ 	.byte	0x03, 0x5f
        /*0072*/ 	.short	0x0101


	//----- nvinfo : EIATTR_INT_WARP_WIDE_INSTR_OFFSETS
	.align		4
        /*0074*/ 	.byte	0x04, 0x31
        /*0076*/ 	.short	(.L_21 - .L_20)


	//   ....[0]....
.L_20:
        /*0078*/ 	.word	0x00000d20


	//   ....[1]....
        /*007c*/ 	.word	0x00001090


	//   ....[2]....
        /*0080*/ 	.word	0x00001400


	//   ....[3]....
        /*0084*/ 	.word	0x000015a0


	//   ....[4]....
        /*0088*/ 	.word	0x00001790


	//----- nvinfo : EIATTR_VRC_CTA_INIT_COUNT
	.align		4
.L_21:
        /*008c*/ 	.byte	0x02, 0x4a
	.zero		1
	.zero		1


	//----- nvinfo : EIATTR_EXIT_INSTR_OFFSETS
	.align		4
        /*0090*/ 	.byte	0x04, 0x1c
        /*0092*/ 	.short	(.L_23 - .L_22)


	//   ....[0]....
.L_22:
        /*0094*/ 	.word	0x00000050


	//   ....[1]....
        /*0098*/ 	.word	0x00001750


	//   ....[2]....
        /*009c*/ 	.word	0x00001840


	//----- nvinfo : EIATTR_CRS_STACK_SIZE
	.align		4
.L_23:
        /*00a0*/ 	.byte	0x04, 0x1e
        /*00a2*/ 	.short	(.L_25 - .L_24)
.L_24:
        /*00a4*/ 	.word	0x00000000


	//----- nvinfo : EIATTR_CBANK_PARAM_SIZE
	.align		4
.L_25:
        /*00a8*/ 	.byte	0x03, 0x19
        /*00aa*/ 	.short	0x0030


	//----- nvinfo : EIATTR_PARAM_CBANK
	.align		4
        /*00ac*/ 	.byte	0x04, 0x0a
        /*00ae*/ 	.short	(.L_27 - .L_26)
	.align		4
.L_26:
        /*00b0*/ 	.word	index@(.nv.constant0.find_seeds_kernel)
        /*00b4*/ 	.short	0x0380
        /*00b6*/ 	.short	0x0030


	//----- nvinfo : EIATTR_SW_WAR
	.align		4
.L_27:
        /*00b8*/ 	.byte	0x04, 0x36
        /*00ba*/ 	.short	(.L_29 - .L_28)
.L_28:
        /*00bc*/ 	.word	0x00000008
.L_29:


//--------------------- .nv.callgraph             --------------------------
	.section	.nv.callgraph,"",@"SHT_CUDA_CALLGRAPH"
	.align	4
	.sectionentsize	8
	.align		4
        /*0000*/ 	.word	0x00000000
	.align		4
        /*0004*/ 	.word	0xffffffff
	.align		4
        /*0008*/ 	.word	0x00000000
	.align		4
        /*000c*/ 	.word	0xfffffffe
	.align		4
        /*0010*/ 	.word	0x00000000
	.align		4
        /*0014*/ 	.word	0xfffffffd
	.align		4
        /*0018*/ 	.word	0x00000000
	.align		4
        /*001c*/ 	.word	0xfffffffc


//--------------------- .text.find_seeds_kernel   --------------------------
	.section	.text.find_seeds_kernel,"ax",@progbits
	.align	128
        .global         find_seeds_kernel
        .type           find_seeds_kernel,@function
        .size           find_seeds_kernel,(.L_x_12 - find_seeds_kernel)
        .other          find_seeds_kernel,@"STO_CUDA_ENTRY STV_DEFAULT"
find_seeds_kernel:
.text.find_seeds_kernel:
[----:B------:R-:W-:Y:S08]  /*0000*/  LDC R1, c[0x0][0x37c] ;  /* 0x0000df00ff017b82 */ /* 0x000ff00000000800 */
[----:B------:R-:W0:Y:S01]  /*0010*/  LDC.64 R10, c[0x0][0x3a0] ;  /* 0x0000e800ff0a7b82 */ /* 0x000e220000000a00 */
[----:B------:R-:W0:Y:S02]  /*0020*/  LDCU.64 UR8, c[0x0][0x358] ;  /* 0x00006b00ff0877ac */ /* 0x000e240008000a00 */
[----:B0-----:R-:W2:Y:S02]  /*0030*/  LDG.E.STRONG.SYS R0, desc[UR8][R10.64] ;  /* 0x000000080a007981 */ /* 0x001ea4000c1f5900 */
[----:B--2---:R-:W-:-:S13]  /*0040*/  ISETP.NE.AND P0, PT, R0, RZ, PT ;  /* 0x000000ff0000720c */ /* 0x004fda0003f05270 */
[----:B------:R-:W-:Y:S05]  /*0050*/  @P0 EXIT ;  /* 0x000000000000094d */ /* 0x000fea0003800000 */
[----:B------:R-:W0:Y:S01]  /*0060*/  S2R R12, SR_TID.X ;  /* 0x00000000000c7919 */ /* 0x000e220000002100 */
[----:B------:R-:W0:Y:S01]  /*0070*/  LDCU UR14, c[0x0][0x360] ;  /* 0x00006c00ff0e77ac */ /* 0x000e220008000800 */
[----:B------:R-:W-:Y:S01]  /*0080*/  BSSY B0, `(.L_x_0) ;  /* 0x0000168000007945 */ /* 0x000fe20003800000 */
[----:B------:R-:W0:Y:S01]  /*0090*/  S2R R13, SR_CTAID.X ;  /* 0x00000000000d7919 */ /* 0x000e220000002500 */
[----:B------:R-:W1:Y:S01]  /*00a0*/  LDCU UR4, c[0x0][0x388] ;  /* 0x00007100ff0477ac */ /* 0x000e620008000800 */
[----:B------:R-:W2:Y:S01]  /*00b0*/  LDCU UR17, c[0x0][0x388] ;  /* 0x00007100ff1177ac */ /* 0x000ea20008000800 */
[----:B------:R-:W3:Y:S01]  /*00c0*/  LDCU.64 UR10, c[0x0][0x3a8] ;  /* 0x00007500ff0a77ac */ /* 0x000ee20008000a00 */
[----:B------:R-:W4:Y:S01]  /*00d0*/  LDCU.64 UR12, c[0x0][0x380] ;  /* 0x00007000ff0c77ac */ /* 0x000f220008000a00 */
[----:B0-----:R-:W-:-:S05]  /*00e0*/  IMAD R12, R13, UR14, R12 ;  /* 0x0000000e0d0c7c24 */ /* 0x001fca000f8e020c */
[----:B-1----:R-:W-:-:S13]  /*00f0*/  ISETP.GE.U32.AND P0, PT, R12, UR4, PT ;  /* 0x000000040c007c0c */ /* 0x002fda000bf06070 */
[----:B--234-:R-:W-:Y:S05]  /*0100*/  @P0 BRA `(.L_x_1) ;  /* 0x00000014007c0947 */ /* 0x01cfea0003800000 */
[----:B------:R-:W-:-:S07]  /*0110*/  IMAD.MOV.U32 R0, RZ, RZ, R12 ;  /* 0x000000ffff007224 */ /* 0x000fce00078e000c */
.L_x_10:
[----:B------:R-:W2:Y:S01]  /*0120*/  LDG.E.STRONG.SYS R2, desc[UR8][R10.64] ;  /* 0x000000080a027981 */ /* 0x000ea2000c1f5900 */
[----:B------:R-:W-:Y:S05]  /*0130*/  YIELD ;  /* 0x0000000000007946 */ /* 0x000fea0003800000 */
[----:B--2---:R-:W-:-:S13]  /*0140*/  ISETP.NE.AND P0, PT, R2, RZ, PT ;  /* 0x000000ff0200720c */ /* 0x004fda0003f05270 */
[----:B0-----:R-:W-:Y:S05]  /*0150*/  @P0 BRA `(.L_x_1) ;  /* 0x0000001400680947 */ /* 0x001fea0003800000 */
[----:B------:R-:W-:-:S05]  /*0160*/  IADD3 R14, P0, PT, R0, UR12, RZ ;  /* 0x0000000c000e7c10 */ /* 0x000fca000ff1e0ff */
[----:B------:R-:W-:Y:S02]  /*0170*/  IMAD.X R15, RZ, RZ, UR13, P0 ;  /* 0x0000000dff0f7e24 */ /* 0x000fe400080e06ff */
[----:B------:R-:W-:-:S03]  /*0180*/  IMAD.WIDE.U32 R4, R14, -0x5b1ee0e3, RZ ;  /* 0xa4e11f1d0e047825 */ /* 0x000fc600078e00ff */
[--C-:B------:R-:W-:Y:S01]  /*0190*/  SHF.R.U32.HI R29, RZ, 0x2, R15.reuse ;  /* 0x00000002ff1d7819 */ /* 0x100fe2000001160f */
[----:B------:R-:W-:Y:S01]  /*01a0*/  IMAD.WIDE.U32 R2, R15, -0x5b1ee0e3, RZ ;  /* 0xa4e11f1d0f027825 */ /* 0x000fe200078e00ff */
[----:B------:R-:W-:-:S03]  /*01b0*/  SHF.R.U64 R21, R14, 0x2, R15 ;  /* 0x000000020e157819 */ /* 0x000fc6000000120f */
[----:B------:R-:W-:-:S04]  /*01c0*/  IMAD.WIDE.U32 R16, R15, 0x2a6326d7, RZ ;  /* 0x2a6326d70f107825 */ /* 0x000fc800078e00ff */
[----:B------:R-:W-:-:S04]  /*01d0*/  IMAD.WIDE.U32 R6, P0, R14, -0x115ca2ab, R2 ;  /* 0xeea35d550e067825 */ /* 0x000fc80007800002 */
[C---:B------:R-:W-:Y:S01]  /*01e0*/  IMAD.WIDE.U32 R2, P1, R14.reuse, -0x6d255069, R16 ;  /* 0x92daaf970e027825 */ /* 0x040fe20007820010 */
[----:B------:R-:W-:Y:S02]  /*01f0*/  IADD3.X R17, PT, PT, RZ, RZ, RZ, P0, !PT ;  /* 0x000000ffff117210 */ /* 0x000fe400007fe4ff */
[----:B------:R-:W-:Y:S01]  /*0200*/  IADD3 RZ, P0, PT, R5, R6, RZ ;  /* 0x0000000605ff7210 */ /* 0x000fe20007f1e0ff */
[----:B------:R-:W-:Y:S02]  /*0210*/  IMAD.MOV.U32 R16, RZ, RZ, R7 ;  /* 0x000000ffff107224 */ /* 0x000fe400078e0007 */
[----:B------:R-:W-:Y:S01]  /*0220*/  IMAD.WIDE.U32 R8, R14, 0x2a6326d7, RZ ;  /* 0x2a6326d70e087825 */ /* 0x000fe200078e00ff */
[----:B------:R-:W-:-:S03]  /*0230*/  MOV R8, R3 ;  /* 0x0000000300087202 */ /* 0x000fc60000000f00 */
[----:B------:R-:W-:Y:S01]  /*0240*/  IMAD.WIDE.U32 R18, R15, 0x207a086b, RZ ;  /* 0x207a086b0f127825 */ /* 0x000fe200078e00ff */
[----:B------:R-:W-:-:S03]  /*0250*/  IADD3 RZ, P3, PT, R9, R2, RZ ;  /* 0x0000000209ff7210 */ /* 0x000fc60007f7e0ff */
[----:B------:R-:W-:-:S04]  /*0260*/  IMAD.WIDE.U32.X R4, R15, -0x115ca2ab, R16, P0 ;  /* 0xeea35d550f047825 */ /* 0x000fc800000e0410 */
[----:B------:R-:W-:Y:S01]  /*0270*/  IMAD.X R9, RZ, RZ, RZ, P1 ;  /* 0x000000ffff097224 */ /* 0x000fe200008e06ff */
[----:B------:R-:W-:Y:S01]  /*0280*/  SHF.R.U32.HI R27, RZ, 0xe, R5 ;  /* 0x0000000eff1b7819 */ /* 0x000fe20000011605 */
[----:B------:R-:W-:-:S04]  /*0290*/  IMAD.WIDE.U32 R6, R29, -0x4d4122d7, RZ ;  /* 0xb2bedd291d067825 */ /* 0x000fc800078e00ff */
[----:B------:R-:W-:-:S04]  /*02a0*/  IMAD.WIDE.U32 R16, R14, 0x207a086b, RZ ;  /* 0x207a086b0e107825 */ /* 0x000fc800078e00ff */
[----:B------:R-:W-:-:S04]  /*02b0*/  IMAD.WIDE.U32 R18, P0, R14, -0x4b419e0b, R18 ;  /* 0xb4be61f50e127825 */ /* 0x000fc80007800012 */
[----:B------:R-:W-:Y:S01]  /*02c0*/  IMAD.WIDE.U32.X R8, R15, -0x6d255069, R8, P3 ;  /* 0x92daaf970f087825 */ /* 0x000fe200018e0408 */
[----:B------:R-:W-:-:S03]  /*02d0*/  IADD3 RZ, P1, PT, R17, R18, RZ ;  /* 0x0000001211ff7210 */ /* 0x000fc60007f3e0ff */
[C---:B------:R-:W-:Y:S01]  /*02e0*/  IMAD.WIDE.U32 R2, R21.reuse, -0x4d4122d7, RZ ;  /* 0xb2bedd2915027825 */ /* 0x040fe200078e00ff */
[----:B------:R-:W-:Y:S02]  /*02f0*/  SHF.R.U64 R2, R4, 0xe, R5 ;  /* 0x0000000e04027819 */ /* 0x000fe40000001205 */
[----:B------:R-:W-:Y:S01]  /*0300*/  SHF.R.U32.HI R23, RZ, 0x12, R9 ;  /* 0x00000012ff177819 */ /* 0x000fe20000011609 */
[----:B------:R-:W-:-:S04]  /*0310*/  IMAD.WIDE.U32 R6, P2, R21, 0x183c977a, R6 ;  /* 0x183c977a15067825 */ /* 0x000fc80007840006 */
[----:B------:R-:W-:Y:S01]  /*0320*/  IMAD.X R17, RZ, RZ, RZ, P0 ;  /* 0x000000ffff117224 */ /* 0x000fe200000e06ff */
[----:B------:R-:W-:Y:S01]  /*0330*/  IADD3 RZ, P3, PT, R3, R6, RZ ;  /* 0x0000000603ff7210 */ /* 0x000fe20007f7e0ff */
[----:B------:R-:W-:Y:S01]  /*0340*/  IMAD.MOV.U32 R16, RZ, RZ, R19 ;  /* 0x000000ffff107224 */ /* 0x000fe200078e0013 */
[----:B------:R-:W-:Y:S01]  /*0350*/  SHF.R.U64 R3, R8, 0x12, R9 ;  /* 0x0000001208037819 */ /* 0x000fe20000001209 */
[----:B------:R-:W-:-:S04]  /*0360*/  IMAD.WIDE.U32 R4, R27, -0x27627627, RZ ;  /* 0xd89d89d91b047825 */ /* 0x000fc800078e00ff */
[----:B------:R-:W-:-:S04]  /*0370*/  IMAD.WIDE.U32.X R16, R15, -0x4b419e0b, R16, P1 ;  /* 0xb4be61f50f107825 */ /* 0x000fc800008e0410 */
[----:B------:R-:W-:Y:S01]  /*0380*/  IMAD.WIDE.U32 R8, R2, -0x27627627, RZ ;  /* 0xd89d89d902087825 */ /* 0x000fe200078e00ff */
[----:B------:R-:W-:-:S03]  /*0390*/  SHF.R.U32.HI R25, RZ, 0x17, R17 ;  /* 0x00000017ff197819 */ /* 0x000fc60000011611 */
[----:B------:R-:W-:-:S04]  /*03a0*/  IMAD.WIDE.U32 R4, R2, 0x9d89d89, R4 ;  /* 0x09d89d8902047825 */ /* 0x000fc800078e0004 */
[----:B------:R-:W-:Y:S01]  /*03b0*/  IMAD.WIDE.U32 R20, R23, -0x27627627, RZ ;  /* 0xd89d89d917147825 */ /* 0x000fe200078e00ff */
[----:B------:R-:W-:Y:S02]  /*03c0*/  IADD3 RZ, P0, PT, R9, R4, RZ ;  /* 0x0000000409ff7210 */ /* 0x000fe40007f1e0ff */
[----:B------:R-:W-:Y:S01]  /*03d0*/  SHF.R.U64 R4, R16, 0x17, R17 ;  /* 0x0000001710047819 */ /* 0x000fe20000001211 */
[----:B------:R-:W-:-:S04]  /*03e0*/  IMAD.WIDE.U32 R8, R3, -0x27627627, RZ ;  /* 0xd89d89d903087825 */ /* 0x000fc800078e00ff */
[----:B------:R-:W-:-:S04]  /*03f0*/  IMAD.WIDE.U32 R20, R3, 0x9d89d89, R20 ;  /* 0x09d89d8903147825 */ /* 0x000fc800078e0014 */
[----:B------:R-:W-:Y:S01]  /*0400*/  IMAD.WIDE.U32 R16, R25, -0x27627627, RZ ;  /* 0xd89d89d919107825 */ /* 0x000fe200078e00ff */
[----:B------:R-:W-:Y:S02]  /*0410*/  IADD3 RZ, P4, PT, R9, R20, RZ ;  /* 0x0000001409ff7210 */ /* 0x000fe40007f9e0ff */
[----:B------:R-:W-:Y:S01]  /*0420*/  MOV R20, R7 ;  /* 0x0000000700147202 */ /* 0x000fe20000000f00 */
[----:B------:R-:W-:-:S04]  /*0430*/  IMAD.WIDE.U32 R18, R15, -0x622b0e83, RZ ;  /* 0x9dd4f17d0f127825 */ /* 0x000fc800078e00ff */
[----:B------:R-:W-:Y:S02]  /*0440*/  IMAD.X R5, R27, 0x9d89d89, R5, P0 ;  /* 0x09d89d891b057824 */ /* 0x000fe400000e0605 */
[----:B------:R-:W-:-:S04]  /*0450*/  IMAD.WIDE.U32 R8, R4, -0x27627627, RZ ;  /* 0xd89d89d904087825 */ /* 0x000fc800078e00ff */
[----:B------:R-:W-:-:S04]  /*0460*/  IMAD.WIDE.U32 R16, R4, 0x9d89d89, R16 ;  /* 0x09d89d8904107825 */ /* 0x000fc800078e0010 */
[----:B------:R-:W-:Y:S01]  /*0470*/  IMAD.WIDE.U32 R18, P0, R14, 0x6f3a14e5, R18 ;  /* 0x6f3a14e50e127825 */ /* 0x000fe20007800012 */
[----:B------:R-:W-:-:S03]  /*0480*/  IADD3 RZ, P1, PT, R9, R16, RZ ;  /* 0x0000001009ff7210 */ /* 0x000fc60007f3e0ff */
[----:B------:R-:W-:Y:S01]  /*0490*/  IMAD.WIDE.U32 R26, R14, -0x622b0e83, RZ ;  /* 0x9dd4f17d0e1a7825 */ /* 0x000fe200078e00ff */
[----:B------:R-:W-:-:S03]  /*04a0*/  IADD3.X R9, PT, PT, RZ, RZ, RZ, P0, !PT ;  /* 0x000000ffff097210 */ /* 0x000fc600007fe4ff */
[----:B------:R-:W-:Y:S01]  /*04b0*/  IMAD.MOV.U32 R8, RZ, RZ, R19 ;  /* 0x000000ffff087224 */ /* 0x000fe200078e0013 */
[----:B------:R-:W-:-:S05]  /*04c0*/  IADD3 RZ, P0, PT, R27, R18, RZ ;  /* 0x000000121bff7210 */ /* 0x000fca0007f1e0ff */
[----:B------:R-:W-:-:S05]  /*04d0*/  IMAD.WIDE.U32.X R8, R15, 0x6f3a14e5, R8, P0 ;  /* 0x6f3a14e50f087825 */ /* 0x000fca00000e0408 */
[--C-:B------:R-:W-:Y:S02]  /*04e0*/  SHF.R.U64 R6, R8, 0x1b, R9.reuse ;  /* 0x0000001b08067819 */ /* 0x100fe40000001209 */
[----:B------:R-:W-:-:S03]  /*04f0*/  SHF.R.U32.HI R27, RZ, 0x1b, R9 ;  /* 0x0000001bff1b7819 */ /* 0x000fc60000011609 */
[----:B------:R-:W-:-:S04]  /*0500*/  IMAD.WIDE.U32 R8, R6, -0x27627627, RZ ;  /* 0xd89d89d906087825 */ /* 0x000fc800078e00ff */
[----:B------:R-:W-:-:S04]  /*0510*/  IMAD.WIDE.U32 R18, R27, -0x27627627, RZ ;  /* 0xd89d89d91b127825 */ /* 0x000fc800078e00ff */
[----:B------:R-:W-:Y:S02]  /*0520*/  IMAD.X R8, R23, 0x9d89d89, R21, P4 ;  /* 0x09d89d8917087824 */ /* 0x000fe400020e0615 */
[----:B------:R-:W-:-:S04]  /*0530*/  IMAD.WIDE.U32 R22, R15, -0x3b13b13b, RZ ;  /* 0xc4ec4ec50f167825 */ /* 0x000fc800078e00ff */
[----:B------:R-:W-:Y:S02]  /*0540*/  IMAD.X R21, RZ, RZ, RZ, P2 ;  /* 0x000000ffff157224 */ /* 0x000fe400010e06ff */
[----:B------:R-:W-:-:S04]  /*0550*/  IMAD.WIDE.U32 R18, R6, 0x9d89d89, R18 ;  /* 0x09d89d8906127825 */ /* 0x000fc800078e0012 */
[----:B------:R-:W-:Y:S01]  /*0560*/  IMAD.WIDE.U32.X R20, R29, 0x183c977a, R20, P3 ;  /* 0x183c977a1d147825 */ /* 0x000fe200018e0414 */
[----:B------:R-:W-:-:S03]  /*0570*/  IADD3 RZ, P0, PT, R9, R18, RZ ;  /* 0x0000001209ff7210 */ /* 0x000fc60007f1e0ff */
[----:B------:R-:W-:Y:S01]  /*0580*/  IMAD.WIDE.U32 R22, P2, R14, 0x4ec4ec4e, R22 ;  /* 0x4ec4ec4e0e167825 */ /* 0x000fe20007840016 */
[--C-:B------:R-:W-:Y:S02]  /*0590*/  SHF.R.U64 R7, R20, 0x4, R21.reuse ;  /* 0x0000000414077819 */ /* 0x100fe40000001215 */
[----:B------:R-:W-:Y:S01]  /*05a0*/  SHF.R.U32.HI R9, RZ, 0x4, R21 ;  /* 0x00000004ff097819 */ /* 0x000fe20000011615 */
[----:B------:R-:W-:-:S04]  /*05b0*/  IMAD.WIDE.U32 R28, R14, -0x3b13b13b, RZ ;  /* 0xc4ec4ec50e1c7825 */ /* 0x000fc800078e00ff */
[----:B------:R-:W-:Y:S01]  /*05c0*/  IMAD.X R21, RZ, RZ, RZ, P2 ;  /* 0x000000ffff157224 */ /* 0x000fe200010e06ff */
[----:B------:R-:W-:Y:S01]  /*05d0*/  IADD3 RZ, P3, PT, R29, R22, RZ ;  /* 0x000000161dff7210 */ /* 0x000fe20007f7e0ff */
[----:B------:R-:W-:Y:S01]  /*05e0*/  IMAD.MOV.U32 R20, RZ, RZ, R23 ;  /* 0x000000ffff147224 */ /* 0x000fe200078e0017 */
[----:B------:R-:W-:Y:S01]  /*05f0*/  SHF.R.U32.HI R29, RZ, 0x7, R15 ;  /* 0x00000007ff1d7819 */ /* 0x000fe2000001160f */
[----:B------:R-:W-:Y:S02]  /*0600*/  IMAD.X R23, R25, 0x9d89d89, R17, P1 ;  /* 0x09d89d8919177824 */ /* 0x000fe400008e0611 */
[----:B------:R-:W-:-:S04]  /*0610*/  IMAD.WIDE.U32.X R20, R15, 0x4ec4ec4e, R20, P3 ;  /* 0x4ec4ec4e0f147825 */ /* 0x000fc800018e0414 */
[----:B------:R-:W-:Y:S01]  /*0620*/  IMAD.WIDE.U32 R16, R9, -0x27627627, RZ ;  /* 0xd89d89d909107825 */ /* 0x000fe200078e00ff */
[--C-:B------:R-:W-:Y:S02]  /*0630*/  SHF.R.U32.HI R22, RZ, 0x3, R21.reuse ;  /* 0x00000003ff167819 */ /* 0x100fe40000011615 */
[----:B------:R-:W-:Y:S01]  /*0640*/  SHF.R.U64 R25, R20, 0x3, R21 ;  /* 0x0000000314197819 */ /* 0x000fe20000001215 */
[----:B------:R-:W-:Y:S02]  /*0650*/  IMAD.X R27, R27, 0x9d89d89, R19, P0 ;  /* 0x09d89d891b1b7824 */ /* 0x000fe400000e0613 */
[----:B------:R-:W-:-:S04]  /*0660*/  IMAD.WIDE.U32 R20, R22, -0x27627627, RZ ;  /* 0xd89d89d916147825 */ /* 0x000fc800078e00ff */
[----:B------:R-:W-:-:S04]  /*0670*/  IMAD.WIDE.U32 R16, R7, 0x9d89d89, R16 ;  /* 0x09d89d8907107825 */ /* 0x000fc800078e0010 */
[----:B------:R-:W-:-:S05]  /*0680*/  IMAD.WIDE.U32 R18, R7, -0x27627627, RZ ;  /* 0xd89d89d907127825 */ /* 0x000fca00078e00ff */
[----:B------:R-:W-:Y:S01]  /*0690*/  IADD3 RZ, P1, PT, R19, R16, RZ ;  /* 0x0000001013ff7210 */ /* 0x000fe20007f3e0ff */
[----:B------:R-:W-:-:S04]  /*06a0*/  IMAD.WIDE.U32 R18, R25, 0x9d89d89, R20 ;  /* 0x09d89d8919127825 */ /* 0x000fc800078e0014 */
[----:B------:R-:W-:-:S05]  /*06b0*/  IMAD.WIDE.U32 R20, R25, -0x27627627, RZ ;  /* 0xd89d89d919147825 */ /* 0x000fca00078e00ff */
[----:B------:R-:W-:Y:S02]  /*06c0*/  IADD3 RZ, P0, PT, R21, R18, RZ ;  /* 0x0000001215ff7210 */ /* 0x000fe40007f1e0ff */
[----:B------:R-:W-:-:S03]  /*06d0*/  SHF.R.U64 R21, R14, 0x7, R15 ;  /* 0x000000070e157819 */ /* 0x000fc6000000120f */
[----:B------:R-:W-:Y:S02]  /*06e0*/  IMAD.X R16, R22, 0x9d89d89, R19, P0 ;  /* 0x09d89d8916107824 */ /* 0x000fe400000e0613 */
[----:B------:R-:W-:-:S04]  /*06f0*/  IMAD.WIDE.U32 R18, R29, 0xdd3473f, RZ ;  /* 0x0dd3473f1d127825 */ /* 0x000fc800078e00ff */
[----:B------:R-:W-:-:S04]  /*0700*/  IMAD.WIDE.U32 R18, P0, R21, 0x111ca0c, R18 ;  /* 0x0111ca0c15127825 */ /* 0x000fc80007800012 */
[----:B------:R-:W-:-:S04]  /*0710*/  IMAD.WIDE.U32 R20, R21, 0xdd3473f, RZ ;  /* 0x0dd3473f15147825 */ /* 0x000fc800078e00ff */
[----:B------:R-:W-:Y:S01]  /*0720*/  IMAD.MOV.U32 R20, RZ, RZ, R19 ;  /* 0x000000ffff147224 */ /* 0x000fe200078e0013 */
[----:B------:R-:W-:Y:S02]  /*0730*/  IADD3 RZ, P2, PT, R21, R18, RZ ;  /* 0x0000001215ff7210 */ /* 0x000fe40007f5e0ff */
[----:B------:R-:W0:Y:S01]  /*0740*/  LDC.64 R18, c[0x0][0x390] ;  /* 0x0000e400ff127b82 */ /* 0x000e220000000a00 */
[----:B------:R-:W-:-:S03]  /*0750*/  IADD3.X R21, PT, PT, RZ, RZ, RZ, P0, !PT ;  /* 0x000000ffff157210 */ /* 0x000fc600007fe4ff */
[----:B------:R-:W-:Y:S01]  /*0760*/  IMAD.WIDE.U32.X R20, R29, 0x111ca0c, R20, P2 ;  /* 0x0111ca0c1d147825 */ /* 0x000fe200010e0414 */
[----:B0-----:R-:W2:Y:S04]  /*0770*/  LDG.E R22, desc[UR8][R18.64] ;  /* 0x0000000812167981 */ /* 0x001ea8000c1e1900 */
[----:B------:R-:W-:Y:S01]  /*0780*/  SHF.R.U64 R24, R20, 0x12, R21 ;  /* 0x0000001214187819 */ /* 0x000fe20000001215 */
[----:B------:R-:W-:Y:S01]  /*0790*/  IMAD R5, R5, -0x1a, R2 ;  /* 0xffffffe605057824 */ /* 0x000fe200078e0202 */
[----:B------:R-:W-:Y:S01]  /*07a0*/  BSSY.RECONVERGENT B1, `(.L_x_2) ;  /* 0x00000f1000017945 */ /* 0x000fe20003800200 */
[----:B------:R-:W-:Y:S02]  /*07b0*/  IMAD R23, R23, -0x1a, R4 ;  /* 0xffffffe617177824 */ /* 0x000fe400078e0204 */
[----:B------:R-:W-:-:S04]  /*07c0*/  IMAD.HI.U32 R20, R24, 0x4ec4ec4f, RZ ;  /* 0x4ec4ec4f18147827 */ /* 0x000fc800078e00ff */
[----:B------:R-:W-:Y:S01]  /*07d0*/  IMAD R8, R8, -0x1a, R3 ;  /* 0xffffffe608087824 */ /* 0x000fe200078e0203 */
[----:B------:R-:W-:Y:S01]  /*07e0*/  SHF.R.U32.HI R21, RZ, 0x3, R20 ;  /* 0x00000003ff157819 */ /* 0x000fe20000011614 */
[----:B------:R-:W-:Y:S02]  /*07f0*/  IMAD.X R20, R9, 0x9d89d89, R17, P1 ;  /* 0x09d89d8909147824 */ /* 0x000fe400008e0611 */
[----:B------:R-:W-:Y:S02]  /*0800*/  IMAD R2, R25, -0x1a, R14 ;  /* 0xffffffe619027824 */ /* 0x000fe400078e020e */
[----:B------:R-:W-:Y:S02]  /*0810*/  IMAD R9, R21, -0x1a, R24 ;  /* 0xffffffe615097824 */ /* 0x000fe400078e0218 */
[----:B------:R-:W-:Y:S02]  /*0820*/  IMAD R21, R20, -0x1a, R7 ;  /* 0xffffffe614157824 */ /* 0x000fe400078e0207 */
[----:B------:R-:W-:Y:S01]  /*0830*/  IMAD R27, R27, -0x1a, R6 ;  /* 0xffffffe61b1b7824 */ /* 0x000fe200078e0206 */
[----:B------:R-:W-:Y:S01]  /*0840*/  IADD3 R3, PT, PT, R9, 0x41, RZ ;  /* 0x0000004109037810 */ /* 0x000fe20007ffe0ff */
[----:B------:R-:W-:Y:S01]  /*0850*/  IMAD R16, R16, -0x1a, R25 ;  /* 0xffffffe610107824 */ /* 0x000fe200078e0219 */
[----:B------:R-:W-:Y:S01]  /*0860*/  IADD3 R6, PT, PT, R23, 0x41, RZ ;  /* 0x0000004117067810 */ /* 0x000fe20007ffe0ff */
[----:B------:R-:W-:Y:S01]  /*0870*/  VIADD R4, R5, 0x41 ;  /* 0x0000004105047836 */ /* 0x000fe20000000000 */
[----:B------:R-:W-:Y:S01]  /*0880*/  IADD3 R21, PT, PT, R21, 0x41, RZ ;  /* 0x0000004115157810 */ /* 0x000fe20007ffe0ff */
[----:B------:R-:W-:-:S02]  /*0890*/  VIADD R2, R2, 0x41 ;  /* 0x0000004102027836 */ /* 0x000fc40000000000 */
[----:B------:R-:W-:Y:S02]  /*08a0*/  VIADD R5, R8, 0x41 ;  /* 0x0000004108057836 */ /* 0x000fe40000000000 */
[----:B------:R-:W-:Y:S02]  /*08b0*/  VIADD R7, R27, 0x41 ;  /* 0x000000411b077836 */ /* 0x000fe40000000000 */
[----:B------:R-:W-:Y:S01]  /*08c0*/  VIADD R20, R16, 0x41 ;  /* 0x0000004110147836 */ /* 0x000fe20000000000 */
[----:B--2---:R-:W-:-:S13]  /*08d0*/  ISETP.NE.AND P0, PT, R22, -0x1, PT ;  /* 0xffffffff1600780c */ /* 0x004fda0003f05270 */
[----:B------:R-:W-:Y:S05]  /*08e0*/  @!P0 BRA `(.L_x_3) ;  /* 0x0000000400488947 */ /* 0x000fea0003800000 */
[----:B------:R-:W2:Y:S01]  /*08f0*/  LDG.E R23, desc[UR8][R18.64+0x4] ;  /* 0x0000040812177981 */ /* 0x000ea2000c1e1900 */
[----:B------:R-:W-:Y:S01]  /*0900*/  LOP3.LUT R8, R3, 0xff, RZ, 0xc0, !PT ;  /* 0x000000ff03087812 */ /* 0x000fe200078ec0ff */
[----:B------:R-:W-:Y:S02]  /*0910*/  HFMA2 R17, -RZ, RZ, 0.00098133087158203125, 61376 ;  /* 0x14057b7eff117431 */ /* 0x000fe400000001ff */
[----:B------:R-:W-:Y:S01]  /*0920*/  IMAD.MOV.U32 R16, RZ, RZ, -0x8987eb1 ;  /* 0xf767814fff107424 */ /* 0x000fe200078e00ff */
[----:B------:R-:W-:Y:S01]  /*0930*/  LOP3.LUT R8, R8, 0x811c9dc5, RZ, 0x3c, !PT ;  /* 0x811c9dc508087812 */ /* 0x000fe200078e3cff */
[----:B------:R-:W-:-:S04]  /*0940*/  IMAD.MOV.U32 R24, RZ, RZ, -0x5162ec33 ;  /* 0xae9d13cdff187424 */ /* 0x000fc800078e00ff */
[----:B------:R-:W-:-:S05]  /*0950*/  IMAD R8, R8, 0x1000193, RZ ;  /* 0x0100019308087824 */ /* 0x000fca00078e02ff */
[----:B------:R-:W-:-:S05]  /*0960*/  LOP3.LUT R8, R8, 0xff, R7, 0x78, !PT ;  /* 0x000000ff08087812 */ /* 0x000fca00078e7807 */
        /* <DEDUP_REMOVED lines=8> */
[----:B------:R-:W-:Y:S02]  /*09f0*/  IMAD R9, R8, 0x1000193, RZ ;  /* 0x0100019308097824 */ /* 0x000fe400078e02ff */
[----:B------:R-:W-:-:S03]  /*0a00*/  IMAD.MOV.U32 R8, RZ, RZ, 0x7ba7548d ;  /* 0x7ba7548dff087424 */ /* 0x000fc600078e00ff */
[----:B------:R-:W-:-:S05]  /*0a10*/  LOP3.LUT R9, R9, 0xff, R20, 0x78, !PT ;  /* 0x000000ff09097812 */ /* 0x000fca00078e7814 */
[----:B------:R-:W-:-:S05]  /*0a20*/  IMAD R9, R9, 0x1000193, RZ ;  /* 0x0100019309097824 */ /* 0x000fca00078e02ff */
[----:B------:R-:W-:-:S05]  /*0a30*/  LOP3.LUT R25, R9, 0xff, R2, 0x78, !PT ;  /* 0x000000ff09197812 */ /* 0x000fca00078e7802 */
[C---:B------:R-:W-:Y:S02]  /*0a40*/  IMAD R27, R25.reuse, R8, -0x7ada18ec ;  /* 0x8525e714191b7424 */ /* 0x040fe400078e0208 */
[----:B------:R-:W-:Y:S02]  /*0a50*/  IMAD R25, R25, R24, -0xea80073 ;  /* 0xf157ff8d19197424 */ /* 0x000fe400078e0218 */
[----:B------:R-:W-:-:S04]  /*0a60*/  IMAD.WIDE.U32 R8, R27, 0x4c957f2d, R16 ;  /* 0x4c957f2d1b087825 */ /* 0x000fc800078e0010 */
[----:B------:R-:W-:Y:S02]  /*0a70*/  IMAD R9, R27, 0x5851f42d, R9 ;  /* 0x5851f42d1b097824 */ /* 0x000fe400078e0209 */
[----:B------:R-:W-:-:S03]  /*0a80*/  IMAD.WIDE.U32 R16, R25, 0x4c957f2d, R16 ;  /* 0x4c957f2d19107825 */ /* 0x000fc600078e0010 */
[----:B------:R-:W-:Y:S01]  /*0a90*/  SHF.R.U64 R8, R8, 0x1b, R9 ;  /* 0x0000001b08087819 */ /* 0x000fe20000001209 */
[----:B------:R-:W-:Y:S01]  /*0aa0*/  IMAD R17, R25, 0x5851f42d, R17 ;  /* 0x5851f42d19117824 */ /* 0x000fe200078e0211 */
[--C-:B------:R-:W-:Y:S02]  /*0ab0*/  SHF.R.U32.HI R27, RZ, 0xd, R9.reuse ;  /* 0x0000000dff1b7819 */ /* 0x100fe40000011609 */
[----:B------:R-:W-:Y:S02]  /*0ac0*/  SHF.R.U32.HI R25, RZ, 0x1b, R9 ;  /* 0x0000001bff197819 */ /* 0x000fe40000011609 */
[----:B------:R-:W-:Y:S02]  /*0ad0*/  LOP3.LUT R8, R27, R8, RZ, 0x3c, !PT ;  /* 0x000000081b087212 */ /* 0x000fe400078e3cff */
[--C-:B------:R-:W-:Y:S02]  /*0ae0*/  SHF.R.U64 R16, R16, 0x1b, R17.reuse ;  /* 0x0000001b10107819 */ /* 0x100fe40000001211 */
[----:B------:R-:W-:-:S02]  /*0af0*/  SHF.R.U32.HI R9, RZ, 0xd, R17 ;  /* 0x0000000dff097819 */ /* 0x000fc40000011611 */
[----:B------:R-:W-:Y:S02]  /*0b00*/  SHF.R.W.U32 R24, R8, R25, R8 ;  /* 0x0000001908187219 */ /* 0x000fe40000001e08 */
[----:B------:R-:W-:Y:S02]  /*0b10*/  LOP3.LUT R16, R9, R16, RZ, 0x3c, !PT ;  /* 0x0000001009107212 */ /* 0x000fe400078e3cff */
[----:B------:R-:W-:Y:S01]  /*0b20*/  SHF.R.U32.HI R25, RZ, 0x1b, R17 ;  /* 0x0000001bff197819 */ /* 0x000fe20000011611 */
[----:B------:R-:W0:Y:S03]  /*0b30*/  I2F.F64.U32 R8, R24 ;  /* 0x0000001800087312 */ /* 0x000e260000201800 */
[----:B------:R-:W-:-:S05]  /*0b40*/  SHF.R.W.U32 R25, R16, R25, R16 ;  /* 0x0000001910197219 */ /* 0x000fca0000001e10 */
[----:B------:R-:W1:Y:S01]  /*0b50*/  I2F.F64.U32 R16, R25 ;  /* 0x0000001900107312 */ /* 0x000e620000201800 */
[----:B0-----:R-:W-:Y:S02]  /*0b60*/  DMUL R8, R8, 2.3283064365386962891e-10 ;  /* 0x3df0000008087828 */ /* 0x001fe40000000000 */
[----:B-1----:R-:W-:-:S06]  /*0b70*/  DMUL R16, R16, 2.3283064365386962891e-10 ;  /* 0x3df0000010107828 */ /* 0x002fcc0000000000 */
[----:B------:R-:W-:Y:S02]  /*0b80*/  DMUL R8, R8, 30 ;  /* 0x403e000008087828 */ /* 0x000fe40000000000 */
[----:B------:R-:W-:-:S08]  /*0b90*/  DMUL R16, R16, 30 ;  /* 0x403e000010107828 */ /* 0x000fd00000000000 */
[----:B------:R0:W1:Y:S08]  /*0ba0*/  F2I.U32.F64.TRUNC R9, R8 ;  /* 0x0000000800097311 */ /* 0x000070000030d000 */
[----:B------:R0:W3:Y:S01]  /*0bb0*/  F2I.U32.F64.TRUNC R17, R16 ;  /* 0x0000001000117311 */ /* 0x0000e2000030d000 */
[----:B--2---:R-:W-:-:S13]  /*0bc0*/  ISETP.NE.AND P0, PT, R23, -0x1, PT ;  /* 0xffffffff1700780c */ /* 0x004fda0003f05270 */
[----:B01-3--:R-:W-:Y:S05]  /*0bd0*/  @P0 BRA `(.L_x_4) ;  /* 0x0000000000100947 */ /* 0x00bfea0003800000 */
[----:B------:R-:W-:-:S04]  /*0be0*/  ISETP.NE.AND P0, PT, R17, R22, PT ;  /* 0x000000161100720c */ /* 0x000fc80003f05270 */
[----:B------:R-:W-:-:S13]  /*0bf0*/  ISETP.EQ.OR P0, PT, R9, R22, !P0 ;  /* 0x000000160900720c */ /* 0x000fda0004702670 */
[----:B------:R-:W-:Y:S05]  /*0c00*/  @P0 BRA `(.L_x_5) ;  /* 0x0000000000340947 */ /* 0x000fea0003800000 */
[----:B------:R-:W-:Y:S05]  /*0c10*/  BRA `(.L_x_6) ;  /* 0x0000000800a47947 */ /* 0x000fea0003800000 */
.L_x_4:
[----:B------:R-:W-:-:S13]  /*0c20*/  ISETP.NE.AND P0, PT, R22, R23, PT ;  /* 0x000000171600720c */ /* 0x000fda0003f05270 */
[----:B------:R-:W-:Y:S05]  /*0c30*/  @P0 BRA `(.L_x_7) ;  /* 0x0000000000100947 */ /* 0x000fea0003800000 */
[-C--:B------:R-:W-:Y:S02]  /*0c40*/  ISETP.NE.AND P0, PT, R17, R22.reuse, PT ;  /* 0x000000161100720c */ /* 0x080fe40003f05270 */
[----:B------:R-:W-:-:S13]  /*0c50*/  ISETP.EQ.AND P1, PT, R9, R22, PT ;  /* 0x000000160900720c */ /* 0x000fda0003f22270 */
[----:B------:R-:W-:Y:S05]  /*0c60*/  @!P0 BRA P1, `(.L_x_5) ;  /* 0x00000000001c8947 */ /* 0x000fea0000800000 */
[----:B------:R-:W-:Y:S05]  /*0c70*/  BRA `(.L_x_6) ;  /* 0x00000008008c7947 */ /* 0x000fea0003800000 */
.L_x_7:
[CC--:B------:R-:W-:Y:S02]  /*0c80*/  ISETP.NE.AND P1, PT, R17.reuse, R22.reuse, PT ;  /* 0x000000161100720c */ /* 0x0c0fe40003f25270 */
[-C--:B------:R-:W-:Y:S02]  /*0c90*/  ISETP.NE.AND P0, PT, R17, R23.reuse, PT ;  /* 0x000000171100720c */ /* 0x080fe40003f05270 */
[C---:B------:R-:W-:Y:S02]  /*0ca0*/  ISETP.EQ.OR P1, PT, R9.reuse, R22, !P1 ;  /* 0x000000160900720c */ /* 0x040fe40004f22670 */
[----:B------:R-:W-:-:S04]  /*0cb0*/  ISETP.EQ.OR P0, PT, R9, R23, !P0 ;  /* 0x000000170900720c */ /* 0x000fc80004702670 */
[----:B------:R-:W-:-:S13]  /*0cc0*/  PLOP3.LUT P0, PT, P1, P0, PT, 0x80, 0x8 ;  /* 0x000000000008781c */ /* 0x000fda0000f01070 */
[----:B------:R-:W-:Y:S05]  /*0cd0*/  @!P0 BRA `(.L_x_6) ;  /* 0x0000000800748947 */ /* 0x000fea0003800000 */
.L_x_5:
[----:B------:R-:W-:-:S04]  /*0ce0*/  UISETP.NE.U32.AND UP0, UPT, UR10, URZ, UPT ;  /* 0x000000ff0a00728c */ /* 0x000fc8000bf05070 */
[----:B------:R-:W-:-:S09]  /*0cf0*/  UISETP.NE.AND.EX UP0, UPT, UR11, URZ, UPT, UP0 ;  /* 0x000000ff0b00728c */ /* 0x000fd2000bf05300 */
[----:B------:R-:W-:Y:S05]  /*0d00*/  BRA.U !UP0, `(.L_x_3) ;  /* 0x0000000108407547 */ /* 0x000fea000b800000 */
[----:B------:R-:W0:Y:S01]  /*0d10*/  S2R R8, SR_LANEID ;  /* 0x0000000000087919 */ /* 0x000e220000000000 */
[----:B------:R-:W-:Y:S01]  /*0d20*/  VOTEU.ANY UR4, UPT, PT ;  /* 0x0000000000047886 */ /* 0x000fe200038e0100 */
[----:B------:R-:W-:Y:S02]  /*0d30*/  UIADD3 UR15, UP0, UPT, UR10, 0x8, URZ ;  /* 0x000000080a0f7890 */ /* 0x000fe4000ff1e0ff */
[----:B------:R-:W-:Y:S02]  /*0d40*/  UPOPC UR6, UR4 ;  /* 0x00000004000672bf */ /* 0x000fe40008000000 */
[----:B------:R-:W-:Y:S02]  /*0d50*/  UFLO.U32 UR5, UR4 ;  /* 0x00000004000572bd */ /* 0x000fe400080e0000 */
[----:B------:R-:W-:Y:S01]  /*0d60*/  UIMAD.WIDE.U32 UR6, UR6, 0x1, URZ ;  /* 0x00000001060678a5 */ /* 0x000fe2000f8e00ff */
[----:B------:R-:W-:Y:S01]  /*0d70*/  MOV R16, UR15 ;  /* 0x0000000f00107c02 */ /* 0x000fe20008000f00 */
[----:B------:R-:W-:Y:S01]  /*0d80*/  UMOV UR4, URZ ;  /* 0x000000ff00047c82 */ /* 0x000fe20008000000 */
[----:B------:R-:W-:-:S02]  /*0d90*/  UIADD3.X UR16, UPT, UPT, URZ, UR11, URZ, UP0, !UPT ;  /* 0x0000000bff107290 */ /* 0x000fc400087fe4ff */
[----:B------:R-:W-:Y:S02]  /*0da0*/  UIADD3 UR4, UPT, UPT, UR7, UR4, URZ ;  /* 0x0000000407047290 */ /* 0x000fe4000fffe0ff */
[----:B------:R-:W-:Y:S02]  /*0db0*/  IMAD.U32 R9, RZ, RZ, UR7 ;  /* 0x00000007ff097e24 */ /* 0x000fe4000f8e00ff */
[----:B------:R-:W-:Y:S02]  /*0dc0*/  IMAD.U32 R17, RZ, RZ, UR16 ;  /* 0x00000010ff117e24 */ /* 0x000fe4000f8e00ff */
[----:B------:R-:W-:Y:S02]  /*0dd0*/  MOV R9, UR4 ;  /* 0x0000000400097c02 */ /* 0x000fe40008000f00 */
[----:B0-----:R-:W-:Y:S02]  /*0de0*/  ISETP.EQ.U32.AND P0, PT, R8, UR5, PT ;  /* 0x0000000508007c0c */ /* 0x001fe4000bf02070 */
[----:B------:R-:W-:-:S11]  /*0df0*/  MOV R8, UR6 ;  /* 0x0000000600087c02 */ /* 0x000fd60008000f00 */
[----:B------:R0:W-:Y:S02]  /*0e00*/  @P0 REDG.E.ADD.64.STRONG.GPU desc[UR8][R16.64], R8 ;  /* 0x000000081000098e */ /* 0x0001e4000c12e508 */
.L_x_3:
[----:B0-----:R-:W2:Y:S02]  /*0e10*/  LDG.E R16, desc[UR8][R18.64+0x8] ;  /* 0x0000080812107981 */ /* 0x001ea4000c1e1900 */
[----:B--2---:R-:W-:-:S13]  /*0e20*/  ISETP.NE.AND P0, PT, R16, -0x1, PT ;  /* 0xffffffff1000780c */ /* 0x004fda0003f05270 */
[----:B------:R-:W-:Y:S05]  /*0e30*/  @!P0 BRA `(.L_x_8) ;  /* 0x0000000000d08947 */ /* 0x000fea0003800000 */
[----:B------:R-:W-:Y:S01]  /*0e40*/  LOP3.LUT R8, R3, 0xff, RZ, 0xc0, !PT ;  /* 0x000000ff03087812 */ /* 0x000fe200078ec0ff */
[----:B------:R-:W-:-:S03]  /*0e50*/  IMAD.MOV.U32 R22, RZ, RZ, -0x4a4e3940 ;  /* 0xb5b1c6c0ff167424 */ /* 0x000fc600078e00ff */
[----:B------:R-:W-:-:S05]  /*0e60*/  LOP3.LUT R8, R8, 0x811c9dc5, RZ, 0x3c, !PT ;  /* 0x811c9dc508087812 */ /* 0x000fca00078e3cff */
        /* <DEDUP_REMOVED lines=11> */
[----:B------:R-:W-:Y:S01]  /*0f20*/  LOP3.LUT R8, R9, 0xff, R20, 0x78, !PT ;  /* 0x000000ff09087812 */ /* 0x000fe200078e7814 */
[----:B------:R-:W-:-:S04]  /*0f30*/  IMAD.MOV.U32 R9, RZ, RZ, 0x14057b7e ;  /* 0x14057b7eff097424 */ /* 0x000fc800078e00ff */
[----:B------:R-:W-:Y:S02]  /*0f40*/  IMAD R17, R8, 0x1000193, RZ ;  /* 0x0100019308117824 */ /* 0x000fe400078e02ff */
[----:B------:R-:W-:-:S03]  /*0f50*/  HFMA2 R8, -RZ, RZ, -30320, -1.9967555999755859375e-05 ;  /* 0xf767814fff087431 */ /* 0x000fc600000001ff */
[----:B------:R-:W-:-:S05]  /*0f60*/  LOP3.LUT R17, R17, 0xff, R2, 0x78, !PT ;  /* 0x000000ff11117812 */ /* 0x000fca00078e7802 */
[----:B------:R-:W-:-:S04]  /*0f70*/  IMAD R17, R17, -0x5162ec33, R22 ;  /* 0xae9d13cd11117824 */ /* 0x000fc800078e0216 */
[----:B------:R-:W-:-:S04]  /*0f80*/  IMAD.WIDE.U32 R8, R17, 0x4c957f2d, R8 ;  /* 0x4c957f2d11087825 */ /* 0x000fc800078e0008 */
[----:B------:R-:W-:-:S05]  /*0f90*/  IMAD R17, R17, 0x5851f42d, R9 ;  /* 0x5851f42d11117824 */ /* 0x000fca00078e0209 */
[--C-:B------:R-:W-:Y:S02]  /*0fa0*/  SHF.R.U64 R8, R8, 0x1b, R17.reuse ;  /* 0x0000001b08087819 */ /* 0x100fe40000001211 */
[--C-:B------:R-:W-:Y:S02]  /*0fb0*/  SHF.R.U32.HI R9, RZ, 0xd, R17.reuse ;  /* 0x0000000dff097819 */ /* 0x100fe40000011611 */
[----:B------:R-:W-:Y:S02]  /*0fc0*/  SHF.R.U32.HI R17, RZ, 0x1b, R17 ;  /* 0x0000001bff117819 */ /* 0x000fe40000011611 */
[----:B------:R-:W-:-:S04]  /*0fd0*/  LOP3.LUT R8, R9, R8, RZ, 0x3c, !PT ;  /* 0x0000000809087212 */ /* 0x000fc800078e3cff */
[----:B------:R-:W-:-:S04]  /*0fe0*/  SHF.R.W.U32 R17, R8, R17, R8 ;  /* 0x0000001108117219 */ /* 0x000fc80000001e08 */
[----:B------:R-:W0:Y:S02]  /*0ff0*/  I2F.F64.U32 R8, R17 ;  /* 0x0000001100087312 */ /* 0x000e240000201800 */
[----:B0-----:R-:W-:-:S08]  /*1000*/  DMUL R8, R8, 2.3283064365386962891e-10 ;  /* 0x3df0000008087828 */ /* 0x001fd00000000000 */
[----:B------:R-:W-:-:S10]  /*1010*/  DMUL R8, R8, 32 ;  /* 0x4040000008087828 */ /* 0x000fd40000000000 */
[----:B------:R-:W0:Y:S02]  /*1020*/  F2I.U32.F64.TRUNC R9, R8 ;  /* 0x0000000800097311 */ /* 0x000e24000030d000 */
[----:B0-----:R-:W-:-:S13]  /*1030*/  ISETP.NE.AND P0, PT, R9, R16, PT ;  /* 0x000000100900720c */ /* 0x001fda0003f05270 */
[----:B------:R-:W-:Y:S05]  /*1040*/  @P0 BRA `(.L_x_6) ;  /* 0x0000000400980947 */ /* 0x000fea0003800000 */
        /* <DEDUP_REMOVED lines=19> */
.L_x_8:
[----:B------:R-:W2:Y:S02]  /*1180*/  LDG.E R18, desc[UR8][R18.64+0xc] ;  /* 0x00000c0812127981 */ /* 0x000ea4000c1e1900 */
[----:B--2---:R-:W-:-:S13]  /*1190*/  ISETP.NE.AND P0, PT, R18, -0x1, PT ;  /* 0xffffffff1200780c */ /* 0x004fda0003f05270 */
[----:B------:R-:W-:Y:S05]  /*11a0*/  @!P0 BRA `(.L_x_9) ;  /* 0x0000000000d08947 */ /* 0x000fea0003800000 */
[----:B------:R-:W-:-:S04]  /*11b0*/  LOP3.LUT R3, R3, 0xff, RZ, 0xc0, !PT ;  /* 0x000000ff03037812 */ /* 0x000fc800078ec0ff */
[----:B------:R-:W-:-:S05]  /*11c0*/  LOP3.LUT R3, R3, 0x811c9dc5, RZ, 0x3c, !PT ;  /* 0x811c9dc503037812 */ /* 0x000fca00078e3cff */
[----:B0-----:R-:W-:-:S05]  /*11d0*/  IMAD R8, R3, 0x1000193, RZ ;  /* 0x0100019303087824 */ /* 0x001fca00078e02ff */
[----:B------:R-:W-:-:S05]  /*11e0*/  LOP3.LUT R8, R8, 0xff, R7, 0x78, !PT ;  /* 0x000000ff08087812 */ /* 0x000fca00078e7807 */
[----:B------:R-:W-:-:S05]  /*11f0*/  IMAD R3, R8, 0x1000193, RZ ;  /* 0x0100019308037824 */ /* 0x000fca00078e02ff */
[----:B------:R-:W-:-:S05]  /*1200*/  LOP3.LUT R3, R3, 0xff, R6, 0x78, !PT ;  /* 0x000000ff03037812 */ /* 0x000fca00078e7806 */
[----:B------:R-:W-:-:S05]  /*1210*/  IMAD R6, R3, 0x1000193, RZ ;  /* 0x0100019303067824 */ /* 0x000fca00078e02ff */
[----:B------:R-:W-:Y:S01]  /*1220*/  LOP3.LUT R6, R6, 0xff, R5, 0x78, !PT ;  /* 0x000000ff06067812 */ /* 0x000fe200078e7805 */
        /* <DEDUP_REMOVED lines=9> */
[----:B------:R-:W-:Y:S02]  /*12c0*/  HFMA2 R2, -RZ, RZ, -30320, -1.9967555999755859375e-05 ;  /* 0xf767814fff027431 */ /* 0x000fe400000001ff */
[----:B------:R-:W-:Y:S02]  /*12d0*/  IMAD.MOV.U32 R3, RZ, RZ, 0x14057b7e ;  /* 0x14057b7eff037424 */ /* 0x000fe400078e00ff */
        /* <DEDUP_REMOVED lines=33> */
.L_x_9:
[----:B-1----:R-:W-:Y:S02]  /*14f0*/  HFMA2 R2, -RZ, RZ, 0, 0 ;  /* 0x00000000ff027431 */ /* 0x002fe400000001ff */
[----:B------:R-:W-:-:S05]  /*1500*/  IMAD.MOV.U32 R3, RZ, RZ, 0x1 ;  /* 0x00000001ff037424 */ /* 0x000fca00078e00ff */
[----:B------:R-:W2:Y:S02]  /*1510*/  ATOMG.E.CAS.STRONG.GPU PT, R2, [R10], R2, R3 ;  /* 0x000000020a0273a9 */ /* 0x000ea400001ee103 */
[----:B--2---:R-:W-:-:S13]  /*1520*/  ISETP.NE.AND P0, PT, R2, RZ, PT ;  /* 0x000000ff0200720c */ /* 0x004fda0003f05270 */
[----:B------:R-:W-:Y:S05]  /*1530*/  @P0 BRA `(.L_x_6) ;  /* 0x00000000005c0947 */ /* 0x000fea0003800000 */
[----:B------:R-:W1:Y:S01]  /*1540*/  LDC.64 R2, c[0x0][0x398] ;  /* 0x0000e600ff027b82 */ /* 0x000e620000000a00 */
[----:B------:R-:W-:-:S04]  /*1550*/  UISETP.NE.U32.AND UP0, UPT, UR10, URZ, UPT ;  /* 0x000000ff0a00728c */ /* 0x000fc8000bf05070 */
[----:B------:R-:W-:Y:S01]  /*1560*/  UISETP.NE.AND.EX UP0, UPT, UR11, URZ, UPT, UP0 ;  /* 0x000000ff0b00728c */ /* 0x000fe2000bf05300 */
[----:B-1----:R1:W-:Y:S08]  /*1570*/  STG.E.64 desc[UR8][R2.64], R14 ;  /* 0x0000000e02007986 */ /* 0x0023f0000c101b08 */
[----:B------:R-:W-:Y:S05]  /*1580*/  BRA.U !UP0, `(.L_x_6) ;  /* 0x0000000108487547 */ /* 0x000fea000b800000 */
[----:B-1----:R-:W1:Y:S01]  /*1590*/  S2R R2, SR_LANEID ;  /* 0x0000000000027919 */ /* 0x002e620000000000 */
[----:B------:R-:W-:Y:S01]  /*15a0*/  VOTEU.ANY UR4, UPT, PT ;  /* 0x0000000000047886 */ /* 0x000fe200038e0100 */
[----:B------:R-:W-:Y:S02]  /*15b0*/  UIADD3 UR15, UP0, UPT, UR10, 0x28, URZ ;  /* 0x000000280a0f7890 */ /* 0x000fe4000ff1e0ff */
[----:B------:R-:W-:Y:S02]  /*15c0*/  UFLO.U32 UR5, UR4 ;  /* 0x00000004000572bd */ /* 0x000fe400080e0000 */
[----:B------:R-:W-:Y:S02]  /*15d0*/  UPOPC UR6, UR4 ;  /* 0x00000004000672bf */ /* 0x000fe40008000000 */
[----:B------:R-:W-:Y:S01]  /*15e0*/  UIADD3.X UR16, UPT, UPT, URZ, UR11, URZ, UP0, !UPT ;  /* 0x0000000bff107290 */ /* 0x000fe200087fe4ff */
[----:B------:R-:W-:Y:S01]  /*15f0*/  IMAD.U32 R6, RZ, RZ, UR15 ;  /* 0x0000000fff067e24 */ /* 0x000fe2000f8e00ff */
[----:B------:R-:W-:Y:S01]  /*1600*/  UIMAD.WIDE.U32 UR6, UR6, 0x1, URZ ;  /* 0x00000001060678a5 */ /* 0x000fe2000f8e00ff */
[----:B------:R-:W-:-:S03]  /*1610*/  UMOV UR4, URZ ;  /* 0x000000ff00047c82 */ /* 0x000fc60008000000 */
[----:B------:R-:W-:Y:S01]  /*1620*/  UIADD3 UR4, UPT, UPT, UR7, UR4, URZ ;  /* 0x0000000407047290 */ /* 0x000fe2000fffe0ff */
[----:B------:R-:W-:Y:S01]  /*1630*/  MOV R7, UR16 ;  /* 0x0000001000077c02 */ /* 0x000fe20008000f00 */
[----:B------:R-:W-:Y:S01]  /*1640*/  IMAD.U32 R4, RZ, RZ, UR6 ;  /* 0x00000006ff047e24 */ /* 0x000fe2000f8e00ff */
[----:B------:R-:W-:-:S03]  /*1650*/  MOV R5, UR7 ;  /* 0x0000000700057c02 */ /* 0x000fc60008000f00 */
[----:B------:R-:W-:Y:S01]  /*1660*/  IMAD.U32 R5, RZ, RZ, UR4 ;  /* 0x00000004ff057e24 */ /* 0x000fe2000f8e00ff */
[----:B-1----:R-:W-:Y:S02]  /*1670*/  ISETP.EQ.U32.AND P0, PT, R2, UR5, PT ;  /* 0x0000000502007c0c */ /* 0x002fe4000bf02070 */
[----:B------:R-:W1:Y:S11]  /*1680*/  LDC.64 R2, c[0x0][0x3a8] ;  /* 0x0000ea00ff027b82 */ /* 0x000e760000000a00 */
[----:B------:R2:W-:Y:S04]  /*1690*/  @P0 REDG.E.ADD.64.STRONG.GPU desc[UR8][R6.64], R4 ;  /* 0x000000040600098e */ /* 0x0005e8000c12e508 */
[----:B-1----:R2:W-:Y:S02]  /*16a0*/  STG.E.64 desc[UR8][R2.64+0x30], R12 ;  /* 0x0000300c02007986 */ /* 0x0025e4000c101b08 */
.L_x_6:
[----:B------:R-:W-:Y:S05]  /*16b0*/  BSYNC.RECONVERGENT B1 ;  /* 0x0000000000017941 */ /* 0x000fea0003800200 */
.L_x_2:
[----:B-12---:R-:W1:Y:S02]  /*16c0*/  LDC R3, c[0x0][0x370] ;  /* 0x0000dc00ff037b82 */ /* 0x006e640000000800 */
[----:B-1----:R-:W-:-:S05]  /*16d0*/  IMAD R0, R3, UR14, R0 ;  /* 0x0000000e03007c24 */ /* 0x002fca000f8e0200 */
[----:B------:R-:W-:-:S13]  /*16e0*/  ISETP.GE.U32.AND P0, PT, R0, UR17, PT ;  /* 0x0000001100007c0c */ /* 0x000fda000bf06070 */
[----:B------:R-:W-:Y:S05]  /*16f0*/  @!P0 BRA `(.L_x_10) ;  /* 0xffffffe800888947 */ /* 0x000fea000383ffff */
.L_x_1:
[----:B------:R-:W-:Y:S05]  /*1700*/  BSYNC B0 ;  /* 0x0000000000007941 */ /* 0x000fea0003800000 */
.L_x_0:
[----:B------:R-:W1:Y:S02]  /*1710*/  LDCU.64 UR4, c[0x0][0x3a8] ;  /* 0x00007500ff0477ac */ /* 0x000e640008000a00 */
[----:B-1----:R-:W-:-:S04]  /*1720*/  ISETP.NE.U32.AND P0, PT, RZ, UR4, PT ;  /* 0x00000004ff007c0c */ /* 0x002fc8000bf05070 */
[----:B------:R-:W-:-:S04]  /*1730*/  ISETP.NE.AND.EX P0, PT, RZ, UR5, PT, P0 ;  /* 0x00000005ff007c0c */ /* 0x000fc8000bf05300 */
[----:B------:R-:W-:-:S13]  /*1740*/  ISETP.NE.OR P0, PT, R12, RZ, !P0 ;  /* 0x000000ff0c00720c */ /* 0x000fda0004705670 */
[----:B------:R-:W-:Y:S05]  /*1750*/  @P0 EXIT ;  /* 0x000000000000094d */ /* 0x000fea0003800000 */
[----:B------:R-:W1:Y:S01]  /*1760*/  S2R R0, SR_LANEID ;  /* 0x0000000000007919 */ /* 0x000e620000000000 */
[----:B------:R-:W2:Y:S01]  /*1770*/  LDCU UR7, c[0x0][0x388] ;  /* 0x00007100ff0777ac */ /* 0x000ea20008000800 */
[----:B------:R-:W3:Y:S01]  /*1780*/  LDC.64 R4, c[0x0][0x3a8] ;  /* 0x0000ea00ff047b82 */ /* 0x000ee20000000a00 */
[----:B------:R-:W-:Y:S02]  /*1790*/  VOTEU.ANY UR4, UPT, PT ;  /* 0x0000000000047886 */ /* 0x000fe400038e0100 */
[----:B------:R-:W-:Y:S02]  /*17a0*/  UPOPC UR6, UR4 ;  /* 0x00000004000672bf */ /* 0x000fe40008000000 */
[----:B------:R-:W-:-:S03]  /*17b0*/  UFLO.U32 UR5, UR4 ;  /* 0x00000004000572bd */ /* 0x000fc600080e0000 */
[----:B------:R-:W-:Y:S01]  /*17c0*/  UMOV UR4, URZ ;  /* 0x000000ff00047c82 */ /* 0x000fe20008000000 */
[----:B--2---:R-:W-:-:S04]  /*17d0*/  UIMAD.WIDE.U32 UR6, UR6, UR7, URZ ;  /* 0x00000007060672a5 */ /* 0x004fc8000f8e00ff */
[----:B------:R-:W-:Y:S02]  /*17e0*/  UIADD3 UR4, UPT, UPT, UR7, UR4, URZ ;  /* 0x0000000407047290 */ /* 0x000fe4000fffe0ff */
[----:B------:R-:W-:Y:S01]  /*17f0*/  IMAD.U32 R3, RZ, RZ, UR7 ;  /* 0x00000007ff037e24 */ /* 0x000fe2000f8e00ff */
[----:B------:R-:W-:-:S03]  /*1800*/  MOV R2, UR6 ;  /* 0x0000000600027c02 */ /* 0x000fc60008000f00 */
[----:B------:R-:W-:Y:S02]  /*1810*/  MOV R3, UR4 ;  /* 0x0000000400037c02 */ /* 0x000fe40008000f00 */
[----:B-1----:R-:W-:-:S13]  /*1820*/  ISETP.EQ.U32.AND P0, PT, R0, UR5, PT ;  /* 0x0000000500007c0c */ /* 0x002fda000bf02070 */
[----:B---3--:R-:W-:Y:S01]  /*1830*/  @P0 REDG.E.ADD.64.STRONG.GPU desc[UR8][R4.64], R2 ;  /* 0x000000020400098e */ /* 0x008fe2000c12e508 */
[----:B------:R-:W-:Y:S05]  /*1840*/  EXIT ;  /* 0x000000000000794d */ /* 0x000fea0003800000 */
.L_x_11:
[----:B------:R-:W-:-:S00]  /*1850*/  BRA `(.L_x_11) ;  /* 0xfffffffc00fc7947 */ /* 0x000fc0000383ffff */
[----:B------:R-:W-:-:S00]  /*1860*/  NOP ;  /* 0x0000000000007918 */ /* 0x000fc00000000000 */
        /* <DEDUP_REMOVED lines=9> */
.L_x_12:


//--------------------- .nv.shared.reserved.0     --------------------------
	.section	.nv.shared.reserved.0,"aw",@nobits
	.weak		__nv_reservedSMEM_offset_0_alias
	.size		__nv_reservedSMEM_offset_0_alias, 0, 64
	.other		__nv_reservedSMEM_offset_0_alias,@"STO_CUDA_RESERVED_SHARED STV_DEFAULT"
__nv_reservedSMEM_offset_0_alias:
	.zero		0
	.zero		64


//--------------------- .nv.constant0.find_seeds_kernel --------------------------
	.section	.nv.constant0.find_seeds_kernel,"a",@progbits
	.sectionflags	@""
	.align	4
.nv.constant0.find_seeds_kernel:
	.zero		944


//--------------------- SYMBOLS --------------------------

	.type		.nv.reservedSmem.offset0,@object
	.size		.nv.reservedSmem.offset0,0x4
